//
// Generated by NVIDIA NVVM Compiler
//
// Compiler Build ID: CL-36424714
// Cuda compilation tools, release 13.0, V13.0.88
// Based on NVVM 20.0.0
//

.version 9.0
.target sm_100
.address_size 64

	// .globl	_Z29pruned_softshrink_int8_kernelPKfS0_Pfiiif

.visible .entry _Z29pruned_softshrink_int8_kernelPKfS0_Pfiiif(
	.param .u64 .ptr .align 1 _Z29pruned_softshrink_int8_kernelPKfS0_Pfiiif_param_0,
	.param .u64 .ptr .align 1 _Z29pruned_softshrink_int8_kernelPKfS0_Pfiiif_param_1,
	.param .u64 .ptr .align 1 _Z29pruned_softshrink_int8_kernelPKfS0_Pfiiif_param_2,
	.param .u32 _Z29pruned_softshrink_int8_kernelPKfS0_Pfiiif_param_3,
	.param .u32 _Z29pruned_softshrink_int8_kernelPKfS0_Pfiiif_param_4,
	.param .u32 _Z29pruned_softshrink_int8_kernelPKfS0_Pfiiif_param_5,
	.param .f32 _Z29pruned_softshrink_int8_kernelPKfS0_Pfiiif_param_6
)
{
	.reg .pred 	%p<28>;
	.reg .b32 	%r<136>;
	.reg .b32 	%f<141>;
	.reg .b64 	%rd<40>;

	ld.param.u64 	%rd8, [_Z29pruned_softshrink_int8_kernelPKfS0_Pfiiif_param_0];
	ld.param.u64 	%rd9, [_Z29pruned_softshrink_int8_kernelPKfS0_Pfiiif_param_1];
	ld.param.u64 	%rd7, [_Z29pruned_softshrink_int8_kernelPKfS0_Pfiiif_param_2];
	ld.param.u32 	%r32, [_Z29pruned_softshrink_int8_kernelPKfS0_Pfiiif_param_3];
	ld.param.u32 	%r30, [_Z29pruned_softshrink_int8_kernelPKfS0_Pfiiif_param_4];
	ld.param.u32 	%r31, [_Z29pruned_softshrink_int8_kernelPKfS0_Pfiiif_param_5];
	ld.param.f32 	%f3, [_Z29pruned_softshrink_int8_kernelPKfS0_Pfiiif_param_6];
	cvta.to.global.u64 	%rd1, %rd8;
	cvta.to.global.u64 	%rd2, %rd9;
	mov.u32 	%r33, %ctaid.y;
	mov.u32 	%r34, %ntid.y;
	mov.u32 	%r35, %tid.y;
	mad.lo.s32 	%r1, %r33, %r34, %r35;
	mov.u32 	%r36, %ctaid.x;
	mov.u32 	%r37, %ntid.x;
	mov.u32 	%r38, %tid.x;
	mad.lo.s32 	%r2, %r36, %r37, %r38;
	setp.ge.s32 	%p1, %r1, %r32;
	setp.ge.s32 	%p2, %r2, %r30;
	or.pred  	%p3, %p1, %p2;
	@%p3 bra 	$L__BB0_15;
	setp.lt.s32 	%p4, %r31, 1;
	mov.f32 	%f140, 0f00000000;
	@%p4 bra 	$L__BB0_14;
	mul.lo.s32 	%r3, %r31, %r2;
	mul.lo.s32 	%r4, %r31, %r1;
	and.b32  	%r5, %r31, 7;
	setp.lt.u32 	%p5, %r31, 8;
	mov.b32 	%r130, 0;
	mov.u32 	%r135, %r130;
	@%p5 bra 	$L__BB0_5;
	and.b32  	%r130, %r31, 2147483640;
	neg.s32 	%r124, %r130;
	add.s64 	%rd3, %rd2, 16;
	mul.wide.u32 	%rd10, %r4, 4;
	add.s64 	%rd11, %rd10, %rd1;
	add.s64 	%rd39, %rd11, 16;
	mov.b32 	%r135, 0;
	mov.u32 	%r123, %r3;
$L__BB0_4:
	.pragma "nounroll";
	mul.wide.s32 	%rd12, %r123, 4;
	add.s64 	%rd13, %rd3, %rd12;
	ld.global.f32 	%f5, [%rd13+-16];
	abs.f32 	%f6, %f5;
	setp.gt.f32 	%p6, %f6, %f3;
	mul.f32 	%f7, %f5, 0f3F000000;
	cvt.rni.s32.f32 	%r42, %f7;
	cvt.rn.f32.s32 	%f8, %r42;
	selp.f32 	%f9, %f8, 0f00000000, %p6;
	ld.global.f32 	%f10, [%rd39+-16];
	cvt.rni.s32.f32 	%r43, %f10;
	cvt.rni.s32.f32 	%r44, %f9;
	mul.lo.s32 	%r45, %r44, %r43;
	cvt.rn.f32.s32 	%f11, %r45;
	cvt.rn.f32.s32 	%f12, %r135;
	add.f32 	%f13, %f12, %f11;
	cvt.rzi.s32.f32 	%r46, %f13;
	ld.global.f32 	%f14, [%rd13+-12];
	abs.f32 	%f15, %f14;
	setp.gt.f32 	%p7, %f15, %f3;
	mul.f32 	%f16, %f14, 0f3F000000;
	cvt.rni.s32.f32 	%r47, %f16;
	cvt.rn.f32.s32 	%f17, %r47;
	selp.f32 	%f18, %f17, 0f00000000, %p7;
	ld.global.f32 	%f19, [%rd39+-12];
	cvt.rni.s32.f32 	%r48, %f19;
	cvt.rni.s32.f32 	%r49, %f18;
	mul.lo.s32 	%r50, %r49, %r48;
	cvt.rn.f32.s32 	%f20, %r50;
	cvt.rn.f32.s32 	%f21, %r46;
	add.f32 	%f22, %f21, %f20;
	cvt.rzi.s32.f32 	%r51, %f22;
	ld.global.f32 	%f23, [%rd13+-8];
	abs.f32 	%f24, %f23;
	setp.gt.f32 	%p8, %f24, %f3;
	mul.f32 	%f25, %f23, 0f3F000000;
	cvt.rni.s32.f32 	%r52, %f25;
	cvt.rn.f32.s32 	%f26, %r52;
	selp.f32 	%f27, %f26, 0f00000000, %p8;
	ld.global.f32 	%f28, [%rd39+-8];
	cvt.rni.s32.f32 	%r53, %f28;
	cvt.rni.s32.f32 	%r54, %f27;
	mul.lo.s32 	%r55, %r54, %r53;
	cvt.rn.f32.s32 	%f29, %r55;
	cvt.rn.f32.s32 	%f30, %r51;
	add.f32 	%f31, %f30, %f29;
	cvt.rzi.s32.f32 	%r56, %f31;
	ld.global.f32 	%f32, [%rd13+-4];
	abs.f32 	%f33, %f32;
	setp.gt.f32 	%p9, %f33, %f3;
	mul.f32 	%f34, %f32, 0f3F000000;
	cvt.rni.s32.f32 	%r57, %f34;
	cvt.rn.f32.s32 	%f35, %r57;
	selp.f32 	%f36, %f35, 0f00000000, %p9;
	ld.global.f32 	%f37, [%rd39+-4];
	cvt.rni.s32.f32 	%r58, %f37;
	cvt.rni.s32.f32 	%r59, %f36;
	mul.lo.s32 	%r60, %r59, %r58;
	cvt.rn.f32.s32 	%f38, %r60;
	cvt.rn.f32.s32 	%f39, %r56;
	add.f32 	%f40, %f39, %f38;
	cvt.rzi.s32.f32 	%r61, %f40;
	ld.global.f32 	%f41, [%rd13];
	abs.f32 	%f42, %f41;
	setp.gt.f32 	%p10, %f42, %f3;
	mul.f32 	%f43, %f41, 0f3F000000;
	cvt.rni.s32.f32 	%r62, %f43;
	cvt.rn.f32.s32 	%f44, %r62;
	selp.f32 	%f45, %f44, 0f00000000, %p10;
	ld.global.f32 	%f46, [%rd39];
	cvt.rni.s32.f32 	%r63, %f46;
	cvt.rni.s32.f32 	%r64, %f45;
	mul.lo.s32 	%r65, %r64, %r63;
	cvt.rn.f32.s32 	%f47, %r65;
	cvt.rn.f32.s32 	%f48, %r61;
	add.f32 	%f49, %f48, %f47;
	cvt.rzi.s32.f32 	%r66, %f49;
	ld.global.f32 	%f50, [%rd13+4];
	abs.f32 	%f51, %f50;
	setp.gt.f32 	%p11, %f51, %f3;
	mul.f32 	%f52, %f50, 0f3F000000;
	cvt.rni.s32.f32 	%r67, %f52;
	cvt.rn.f32.s32 	%f53, %r67;
	selp.f32 	%f54, %f53, 0f00000000, %p11;
	ld.global.f32 	%f55, [%rd39+4];
	cvt.rni.s32.f32 	%r68, %f55;
	cvt.rni.s32.f32 	%r69, %f54;
	mul.lo.s32 	%r70, %r69, %r68;
	cvt.rn.f32.s32 	%f56, %r70;
	cvt.rn.f32.s32 	%f57, %r66;
	add.f32 	%f58, %f57, %f56;
	cvt.rzi.s32.f32 	%r71, %f58;
	ld.global.f32 	%f59, [%rd13+8];
	abs.f32 	%f60, %f59;
	setp.gt.f32 	%p12, %f60, %f3;
	mul.f32 	%f61, %f59, 0f3F000000;
	cvt.rni.s32.f32 	%r72, %f61;
	cvt.rn.f32.s32 	%f62, %r72;
	selp.f32 	%f63, %f62, 0f00000000, %p12;
	ld.global.f32 	%f64, [%rd39+8];
	cvt.rni.s32.f32 	%r73, %f64;
	cvt.rni.s32.f32 	%r74, %f63;
	mul.lo.s32 	%r75, %r74, %r73;
	cvt.rn.f32.s32 	%f65, %r75;
	cvt.rn.f32.s32 	%f66, %r71;
	add.f32 	%f67, %f66, %f65;
	cvt.rzi.s32.f32 	%r76, %f67;
	ld.global.f32 	%f68, [%rd13+12];
	abs.f32 	%f69, %f68;
	setp.gt.f32 	%p13, %f69, %f3;
	mul.f32 	%f70, %f68, 0f3F000000;
	cvt.rni.s32.f32 	%r77, %f70;
	cvt.rn.f32.s32 	%f71, %r77;
	selp.f32 	%f72, %f71, 0f00000000, %p13;
	ld.global.f32 	%f73, [%rd39+12];
	cvt.rni.s32.f32 	%r78, %f73;
	cvt.rni.s32.f32 	%r79, %f72;
	mul.lo.s32 	%r80, %r79, %r78;
	cvt.rn.f32.s32 	%f74, %r80;
	cvt.rn.f32.s32 	%f75, %r76;
	add.f32 	%f76, %f75, %f74;
	cvt.rzi.s32.f32 	%r135, %f76;
	add.s32 	%r124, %r124, 8;
	add.s32 	%r123, %r123, 8;
	add.s64 	%rd39, %rd39, 32;
	setp.ne.s32 	%p14, %r124, 0;
	@%p14 bra 	$L__BB0_4;
$L__BB0_5:
	setp.eq.s32 	%p15, %r5, 0;
	@%p15 bra 	$L__BB0_13;
	and.b32  	%r17, %r31, 3;
	setp.lt.u32 	%p16, %r5, 4;
	@%p16 bra 	$L__BB0_8;
	add.s32 	%r82, %r130, %r3;
	mul.wide.s32 	%rd14, %r82, 4;
	add.s64 	%rd15, %rd2, %rd14;
	ld.global.f32 	%f77, [%rd15];
	abs.f32 	%f78, %f77;
	setp.gt.f32 	%p17, %f78, %f3;
	mul.f32 	%f79, %f77, 0f3F000000;
	cvt.rni.s32.f32 	%r83, %f79;
	cvt.rn.f32.s32 	%f80, %r83;
	selp.f32 	%f81, %f80, 0f00000000, %p17;
	add.s32 	%r84, %r130, %r4;
	mul.wide.u32 	%rd16, %r84, 4;
	add.s64 	%rd17, %rd1, %rd16;
	ld.global.f32 	%f82, [%rd17];
	cvt.rni.s32.f32 	%r85, %f82;
	cvt.rni.s32.f32 	%r86, %f81;
	mul.lo.s32 	%r87, %r86, %r85;
	cvt.rn.f32.s32 	%f83, %r87;
	cvt.rn.f32.s32 	%f84, %r135;
	add.f32 	%f85, %f84, %f83;
	cvt.rzi.s32.f32 	%r88, %f85;
	ld.global.f32 	%f86, [%rd15+4];
	abs.f32 	%f87, %f86;
	setp.gt.f32 	%p18, %f87, %f3;
	mul.f32 	%f88, %f86, 0f3F000000;
	cvt.rni.s32.f32 	%r89, %f88;
	cvt.rn.f32.s32 	%f89, %r89;
	selp.f32 	%f90, %f89, 0f00000000, %p18;
	cvt.u64.u32 	%rd18, %r4;
	cvt.u64.u32 	%rd19, %r130;
	add.s64 	%rd20, %rd19, %rd18;
	shl.b64 	%rd21, %rd20, 2;
	add.s64 	%rd22, %rd1, %rd21;
	ld.global.f32 	%f91, [%rd22+4];
	cvt.rni.s32.f32 	%r90, %f91;
	cvt.rni.s32.f32 	%r91, %f90;
	mul.lo.s32 	%r92, %r91, %r90;
	cvt.rn.f32.s32 	%f92, %r92;
	cvt.rn.f32.s32 	%f93, %r88;
	add.f32 	%f94, %f93, %f92;
	cvt.rzi.s32.f32 	%r93, %f94;
	ld.global.f32 	%f95, [%rd15+8];
	abs.f32 	%f96, %f95;
	setp.gt.f32 	%p19, %f96, %f3;
	mul.f32 	%f97, %f95, 0f3F000000;
	cvt.rni.s32.f32 	%r94, %f97;
	cvt.rn.f32.s32 	%f98, %r94;
	selp.f32 	%f99, %f98, 0f00000000, %p19;
	ld.global.f32 	%f100, [%rd22+8];
	cvt.rni.s32.f32 	%r95, %f100;
	cvt.rni.s32.f32 	%r96, %f99;
	mul.lo.s32 	%r97, %r96, %r95;
	cvt.rn.f32.s32 	%f101, %r97;
	cvt.rn.f32.s32 	%f102, %r93;
	add.f32 	%f103, %f102, %f101;
	cvt.rzi.s32.f32 	%r98, %f103;
	ld.global.f32 	%f104, [%rd15+12];
	abs.f32 	%f105, %f104;
	setp.gt.f32 	%p20, %f105, %f3;
	mul.f32 	%f106, %f104, 0f3F000000;
	cvt.rni.s32.f32 	%r99, %f106;
	cvt.rn.f32.s32 	%f107, %r99;
	selp.f32 	%f108, %f107, 0f00000000, %p20;
	ld.global.f32 	%f109, [%rd22+12];
	cvt.rni.s32.f32 	%r100, %f109;
	cvt.rni.s32.f32 	%r101, %f108;
	mul.lo.s32 	%r102, %r101, %r100;
	cvt.rn.f32.s32 	%f110, %r102;
	cvt.rn.f32.s32 	%f111, %r98;
	add.f32 	%f112, %f111, %f110;
	cvt.rzi.s32.f32 	%r135, %f112;
	add.s32 	%r130, %r130, 4;
$L__BB0_8:
	setp.eq.s32 	%p21, %r17, 0;
	@%p21 bra 	$L__BB0_13;
	setp.eq.s32 	%p22, %r17, 1;
	@%p22 bra 	$L__BB0_11;
	add.s32 	%r104, %r130, %r3;
	mul.wide.s32 	%rd23, %r104, 4;
	add.s64 	%rd24, %rd2, %rd23;
	ld.global.f32 	%f113, [%rd24];
	abs.f32 	%f114, %f113;
	setp.gt.f32 	%p23, %f114, %f3;
	mul.f32 	%f115, %f113, 0f3F000000;
	cvt.rni.s32.f32 	%r105, %f115;
	cvt.rn.f32.s32 	%f116, %r105;
	selp.f32 	%f117, %f116, 0f00000000, %p23;
	add.s32 	%r106, %r130, %r4;
	mul.wide.u32 	%rd25, %r106, 4;
	add.s64 	%rd26, %rd1, %rd25;
	ld.global.f32 	%f118, [%rd26];
	cvt.rni.s32.f32 	%r107, %f118;
	cvt.rni.s32.f32 	%r108, %f117;
	mul.lo.s32 	%r109, %r108, %r107;
	cvt.rn.f32.s32 	%f119, %r109;
	cvt.rn.f32.s32 	%f120, %r135;
	add.f32 	%f121, %f120, %f119;
	cvt.rzi.s32.f32 	%r110, %f121;
	ld.global.f32 	%f122, [%rd24+4];
	abs.f32 	%f123, %f122;
	setp.gt.f32 	%p24, %f123, %f3;
	mul.f32 	%f124, %f122, 0f3F000000;
	cvt.rni.s32.f32 	%r111, %f124;
	cvt.rn.f32.s32 	%f125, %r111;
	selp.f32 	%f126, %f125, 0f00000000, %p24;
	cvt.u64.u32 	%rd27, %r4;
	cvt.u64.u32 	%rd28, %r130;
	add.s64 	%rd29, %rd28, %rd27;
	shl.b64 	%rd30, %rd29, 2;
	add.s64 	%rd31, %rd1, %rd30;
	ld.global.f32 	%f127, [%rd31+4];
	cvt.rni.s32.f32 	%r112, %f127;
	cvt.rni.s32.f32 	%r113, %f126;
	mul.lo.s32 	%r114, %r113, %r112;
	cvt.rn.f32.s32 	%f128, %r114;
	cvt.rn.f32.s32 	%f129, %r110;
	add.f32 	%f130, %f129, %f128;
	cvt.rzi.s32.f32 	%r135, %f130;
	add.s32 	%r130, %r130, 2;
$L__BB0_11:
	and.b32  	%r115, %r31, 1;
	setp.eq.b32 	%p25, %r115, 1;
	not.pred 	%p26, %p25;
	@%p26 bra 	$L__BB0_13;
	add.s32 	%r116, %r130, %r3;
	mul.wide.s32 	%rd32, %r116, 4;
	add.s64 	%rd33, %rd2, %rd32;
	ld.global.f32 	%f131, [%rd33];
	abs.f32 	%f132, %f131;
	setp.gt.f32 	%p27, %f132, %f3;
	mul.f32 	%f133, %f131, 0f3F000000;
	cvt.rni.s32.f32 	%r117, %f133;
	cvt.rn.f32.s32 	%f134, %r117;
	selp.f32 	%f135, %f134, 0f00000000, %p27;
	add.s32 	%r118, %r130, %r4;
	mul.wide.u32 	%rd34, %r118, 4;
	add.s64 	%rd35, %rd1, %rd34;
	ld.global.f32 	%f136, [%rd35];
	cvt.rni.s32.f32 	%r119, %f136;
	cvt.rni.s32.f32 	%r120, %f135;
	mul.lo.s32 	%r121, %r120, %r119;
	cvt.rn.f32.s32 	%f137, %r121;
	cvt.rn.f32.s32 	%f138, %r135;
	add.f32 	%f139, %f138, %f137;
	cvt.rzi.s32.f32 	%r135, %f139;
$L__BB0_13:
	cvt.rn.f32.s32 	%f140, %r135;
$L__BB0_14:
	mad.lo.s32 	%r122, %r30, %r1, %r2;
	cvta.to.global.u64 	%rd36, %rd7;
	mul.wide.s32 	%rd37, %r122, 4;
	add.s64 	%rd38, %rd36, %rd37;
	st.global.f32 	[%rd38], %f140;
$L__BB0_15:
	ret;

}


// ===== COMPILED SASS (sm_100) =====

	.target	sm_100

	.elftype	@"ET_EXEC"


//--------------------- .note.nv.tkinfo           --------------------------
	.section	.note.nv.tkinfo,"",@"SHT_NOTE"
	.sectionflags	@"SHF_NOTE_NV_TKINFO"
	.tkinfo
        /*0018*/ 	.word	0x00000002
        /*0030*/ 	.string	""
        /*0030*/ 	.string	"ptxas"
        /*0030*/ 	.string	"Cuda compilation tools, release 13.0, V13.0.88"
        /*0030*/ 	.string	"Build cuda_13.0.r13.0/compiler.36424714_0"
        /*0030*/ 	.string	"-arch sm_100 -m 64 "



//--------------------- .note.nv.cuinfo           --------------------------
	.section	.note.nv.cuinfo,"",@"SHT_NOTE"
	.sectionflags	@"SHF_NOTE_NV_CUINFO"
        /*0018*/ 	.short	0x0002
        /*001a*/ 	.short	0x0064
        /*001c*/ 	.short	0x0082
	.zero		2


//--------------------- .nv.info                  --------------------------
	.section	.nv.info,"",@"SHT_CUDA_INFO"
	.align	4


	//----- nvinfo : EIATTR_REGCOUNT
	.align		4
        /*0000*/ 	.byte	0x04, 0x2f
        /*0002*/ 	.short	(.L_1 - .L_0)
	.align		4
.L_0:
        /*0004*/ 	.word	index@(_Z29pruned_softshrink_int8_kernelPKfS0_Pfiiif)
        /*0008*/ 	.word	0x00000020


	//----- nvinfo : EIATTR_FRAME_SIZE
	.align		4
.L_1:
        /*000c*/ 	.byte	0x04, 0x11
        /*000e*/ 	.short	(.L_3 - .L_2)
	.align		4
.L_2:
        /*0010*/ 	.word	index@(_Z29pruned_softshrink_int8_kernelPKfS0_Pfiiif)
        /*0014*/ 	.word	0x00000000


	//----- nvinfo : EIATTR_MIN_STACK_SIZE
	.align		4
.L_3:
        /*0018*/ 	.byte	0x04, 0x12
        /*001a*/ 	.short	(.L_5 - .L_4)
	.align		4
.L_4:
        /*001c*/ 	.word	index@(_Z29pruned_softshrink_int8_kernelPKfS0_Pfiiif)
        /*0020*/ 	.word	0x00000000
.L_5:


//--------------------- .nv.compat                --------------------------
	.section	.nv.compat,"",@"SHT_CUDA_COMPAT_INFO"
	.align	4
        /*0000*/ 	.byte	0x02, 0x09, 0x00, 0x00, 0x02, 0x02, 0x01, 0x00, 0x02, 0x05, 0x05, 0x00, 0x03, 0x07, 0x01, 0x01
        /*0010*/ 	.byte	0x02, 0x03, 0x00, 0x00, 0x02, 0x06, 0x01, 0x00, 0x04, 0x0b, 0x08, 0x00, 0x09, 0x00, 0x00, 0x00
        /*0020*/ 	.byte	0x00, 0x00, 0x00, 0x00


//--------------------- .nv.info._Z29pruned_softshrink_int8_kernelPKfS0_Pfiiif --------------------------
	.section	.nv.info._Z29pruned_softshrink_int8_kernelPKfS0_Pfiiif,"",@"SHT_CUDA_INFO"
	.sectionflags	@""
	.align	4


	//----- nvinfo : EIATTR_CUDA_API_VERSION
	.align		4
        /*0000*/ 	.byte	0x04, 0x37
        /*0002*/ 	.short	(.L_7 - .L_6)
.L_6:
        /*0004*/ 	.word	0x00000082


	//----- nvinfo : EIATTR_KPARAM_INFO
	.align		4
.L_7:
        /*0008*/ 	.byte	0x04, 0x17
        /*000a*/ 	.short	(.L_9 - .L_8)
.L_8:
        /*000c*/ 	.word	0x00000000
        /*0010*/ 	.short	0x0006
        /*0012*/ 	.short	0x0024
        /*0014*/ 	.byte	0x00, 0xf0, 0x11, 0x00


	//----- nvinfo : EIATTR_KPARAM_INFO
	.align		4
.L_9:
        /*0018*/ 	.byte	0x04, 0x17
        /*001a*/ 	.short	(.L_11 - .L_10)
.L_10:
        /*001c*/ 	.word	0x00000000
        /*0020*/ 	.short	0x0005
        /*0022*/ 	.short	0x0020
        /*0024*/ 	.byte	0x00, 0xf0, 0x11, 0x00


	//----- nvinfo : EIATTR_KPARAM_INFO
	.align		4
.L_11:
        /*0028*/ 	.byte	0x04, 0x17
        /*002a*/ 	.short	(.L_13 - .L_12)
.L_12:
        /*002c*/ 	.word	0x00000000
        /*0030*/ 	.short	0x0004
        /*0032*/ 	.short	0x001c
        /*0034*/ 	.byte	0x00, 0xf0, 0x11, 0x00


	//----- nvinfo : EIATTR_KPARAM_INFO
	.align		4
.L_13:
        /*0038*/ 	.byte	0x04, 0x17
        /*003a*/ 	.short	(.L_15 - .L_14)
.L_14:
        /*003c*/ 	.word	0x00000000
        /*0040*/ 	.short	0x0003
        /*0042*/ 	.short	0x0018
        /*0044*/ 	.byte	0x00, 0xf0, 0x11, 0x00


	//----- nvinfo : EIATTR_KPARAM_INFO
	.align		4
.L_15:
        /*0048*/ 	.byte	0x04, 0x17
        /*004a*/ 	.short	(.L_17 - .L_16)
.L_16:
        /*004c*/ 	.word	0x00000000
        /*0050*/ 	.short	0x0002
        /*0052*/ 	.short	0x0010
        /*0054*/ 	.byte	0x00, 0xf5, 0x21, 0x00


	//----- nvinfo : EIATTR_KPARAM_INFO
	.align		4
.L_17:
        /*0058*/ 	.byte	0x04, 0x17
        /*005a*/ 	.short	(.L_19 - .L_18)
.L_18:
        /*005c*/ 	.word	0x00000000
        /*0060*/ 	.short	0x0001
        /*0062*/ 	.short	0x0008
        /*0064*/ 	.byte	0x00, 0xf5, 0x21, 0x00


	//----- nvinfo : EIATTR_KPARAM_INFO
	.align		4
.L_19:
        /*0068*/ 	.byte	0x04, 0x17
        /*006a*/ 	.short	(.L_21 - .L_20)
.L_20:
        /*006c*/ 	.word	0x00000000
        /*0070*/ 	.short	0x0000
        /*0072*/ 	.short	0x0000
        /*0074*/ 	.byte	0x00, 0xf5, 0x21, 0x00


	//----- nvinfo : EIATTR_SPARSE_MMA_MASK
	.align		4
.L_21:
        /*0078*/ 	.byte	0x03, 0x50
        /*007a*/ 	.short	0x0000


	//----- nvinfo : EIATTR_MAXREG_COUNT
	.align		4
        /*007c*/ 	.byte	0x03, 0x1b
        /*007e*/ 	.short	0x00ff


	//----- nvinfo : EIATTR_MERCURY_ISA_VERSION
	.align		4
        /*0080*/ 	.byte	0x03, 0x5f
        /*0082*/ 	.short	0x0101


	//----- nvinfo : EIATTR_VRC_CTA_INIT_COUNT
	.align		4
        /*0084*/ 	.byte	0x02, 0x4a
	.zero		1
	.zero		1


	//----- nvinfo : EIATTR_EXIT_INSTR_OFFSETS
	.align		4
        /*0088*/ 	.byte	0x04, 0x1c
        /*008a*/ 	.short	(.L_23 - .L_22)


	//   ....[0]....
.L_22:
        /*008c*/ 	.word	0x000000c0


	//   ....[1]....
        /*0090*/ 	.word	0x00001320


	//----- nvinfo : EIATTR_CBANK_PARAM_SIZE
	.align		4
.L_23:
        /*0094*/ 	.byte	0x03, 0x19
        /*0096*/ 	.short	0x0028


	//----- nvinfo : EIATTR_PARAM_CBANK
	.align		4
        /*0098*/ 	.byte	0x04, 0x0a
        /*009a*/ 	.short	(.L_25 - .L_24)
	.align		4
.L_24:
        /*009c*/ 	.word	index@(.nv.constant0._Z29pruned_softshrink_int8_kernelPKfS0_Pfiiif)
        /*00a0*/ 	.short	0x0380
        /*00a2*/ 	.short	0x0028


	//----- nvinfo : EIATTR_SW_WAR
	.align		4
.L_25:
        /*00a4*/ 	.byte	0x04, 0x36
        /*00a6*/ 	.short	(.L_27 - .L_26)
.L_26:
        /*00a8*/ 	.word	0x00000008
.L_27:


//--------------------- .nv.callgraph             --------------------------
	.section	.nv.callgraph,"",@"SHT_CUDA_CALLGRAPH"
	.align	4
	.sectionentsize	8
	.align		4
        /*0000*/ 	.word	0x00000000
	.align		4
        /*0004*/ 	.word	0xffffffff
	.align		4
        /*0008*/ 	.word	0x00000000
	.align		4
        /*000c*/ 	.word	0xfffffffe
	.align		4
        /*0010*/ 	.word	0x00000000
	.align		4
        /*0014*/ 	.word	0xfffffffd
	.align		4
        /*0018*/ 	.word	0x00000000
	.align		4
        /*001c*/ 	.word	0xfffffffc


//--------------------- .text._Z29pruned_softshrink_int8_kernelPKfS0_Pfiiif --------------------------
	.section	.text._Z29pruned_softshrink_int8_kernelPKfS0_Pfiiif,"ax",@progbits
	.align	128
        .global         _Z29pruned_softshrink_int8_kernelPKfS0_Pfiiif
        .type           _Z29pruned_softshrink_int8_kernelPKfS0_Pfiiif,@function
        .size           _Z29pruned_softshrink_int8_kernelPKfS0_Pfiiif,(.L_x_7 - _Z29pruned_softshrink_int8_kernelPKfS0_Pfiiif)
        .other          _Z29pruned_softshrink_int8_kernelPKfS0_Pfiiif,@"STO_CUDA_ENTRY STV_DEFAULT"
_Z29pruned_softshrink_int8_kernelPKfS0_Pfiiif:
.text._Z29pruned_softshrink_int8_kernelPKfS0_Pfiiif:
[----:B------:R-:W-:Y:S01]  /*0000*/  LDC R1, c[0x0][0x37c] ;  /* 0x0000df00ff017b82 */ /* 0x000fe20000000800 */
[----:B------:R-:W0:Y:S07]  /*0010*/  S2R R3, SR_TID.X ;  /* 0x0000000000037919 */ /* 0x000e2e0000002100 */
[----:B------:R-:W1:Y:S01]  /*0020*/  LDC R7, c[0x0][0x364] ;  /* 0x0000d900ff077b82 */ /* 0x000e620000000800 */
[----:B------:R-:W2:Y:S01]  /*0030*/  LDCU.64 UR10, c[0x0][0x398] ;  /* 0x00007300ff0a77ac */ /* 0x000ea20008000a00 */
[----:B------:R-:W1:Y:S06]  /*0040*/  S2R R2, SR_TID.Y ;  /* 0x0000000000027919 */ /* 0x000e6c0000002200 */
[----:B------:R-:W0:Y:S08]  /*0050*/  S2UR UR5, SR_CTAID.X ;  /* 0x00000000000579c3 */ /* 0x000e300000002500 */
[----:B------:R-:W0:Y:S08]  /*0060*/  LDC R0, c[0x0][0x360] ;  /* 0x0000d800ff007b82 */ /* 0x000e300000000800 */
[----:B------:R-:W1:Y:S01]  /*0070*/  S2UR UR4, SR_CTAID.Y ;  /* 0x00000000000479c3 */ /* 0x000e620000002600 */
[----:B0-----:R-:W-:-:S05]  /*0080*/  IMAD R0, R0, UR5, R3 ;  /* 0x0000000500007c24 */ /* 0x001fca000f8e0203 */
[----:B--2---:R-:W-:Y:S01]  /*0090*/  ISETP.GE.AND P0, PT, R0, UR11, PT ;  /* 0x0000000b00007c0c */ /* 0x004fe2000bf06270 */
[----:B-1----:R-:W-:-:S05]  /*00a0*/  IMAD R7, R7, UR4, R2 ;  /* 0x0000000407077c24 */ /* 0x002fca000f8e0202 */
[----:B------:R-:W-:-:S13]  /*00b0*/  ISETP.GE.OR P0, PT, R7, UR10, P0 ;  /* 0x0000000a07007c0c */ /* 0x000fda0008706670 */
[----:B------:R-:W-:Y:S05]  /*00c0*/  @P0 EXIT ;  /* 0x000000000000094d */ /* 0x000fea0003800000 */
[----:B------:R-:W0:Y:S01]  /*00d0*/  LDCU UR7, c[0x0][0x3a0] ;  /* 0x00007400ff0777ac */ /* 0x000e220008000800 */
[----:B------:R-:W-:Y:S01]  /*00e0*/  IMAD.MOV.U32 R5, RZ, RZ, RZ ;  /* 0x000000ffff057224 */ /* 0x000fe200078e00ff */
[----:B------:R-:W1:Y:S01]  /*00f0*/  LDCU.64 UR12, c[0x0][0x358] ;  /* 0x00006b00ff0c77ac */ /* 0x000e620008000a00 */
[----:B0-----:R-:W-:-:S09]  /*0100*/  UISETP.GE.AND UP0, UPT, UR7, 0x1, UPT ;  /* 0x000000010700788c */ /* 0x001fd2000bf06270 */
[----:B-1----:R-:W-:Y:S05]  /*0110*/  BRA.U !UP0, `(.L_x_0) ;  /* 0x0000001108707547 */ /* 0x002fea000b800000 */
[----:B------:R-:W-:Y:S02]  /*0120*/  UISETP.GE.U32.AND UP1, UPT, UR7, 0x8, UPT ;  /* 0x000000080700788c */ /* 0x000fe4000bf26070 */
[----:B------:R-:W-:Y:S01]  /*0130*/  IMAD R6, R0, UR7, RZ ;  /* 0x0000000700067c24 */ /* 0x000fe2000f8e02ff */
[----:B------:R-:W-:Y:S02]  /*0140*/  ULOP3.LUT UR10, UR7, 0x7, URZ, 0xc0, !UPT ;  /* 0x00000007070a7892 */ /* 0x000fe4000f8ec0ff */
[----:B------:R-:W-:Y:S01]  /*0150*/  IMAD R8, R7, UR7, RZ ;  /* 0x0000000707087c24 */ /* 0x000fe2000f8e02ff */
[----:B------:R-:W-:Y:S01]  /*0160*/  UMOV UR4, URZ ;  /* 0x000000ff00047c82 */ /* 0x000fe20008000000 */
[----:B------:R-:W-:Y:S01]  /*0170*/  IMAD.MOV.U32 R18, RZ, RZ, RZ ;  /* 0x000000ffff127224 */ /* 0x000fe200078e00ff */
[----:B------:R-:W-:Y:S01]  /*0180*/  UISETP.NE.AND UP0, UPT, UR10, URZ, UPT ;  /* 0x000000ff0a00728c */ /* 0x000fe2000bf05270 */
[----:B------:R-:W-:Y:S10]  /*0190*/  BRA.U !UP1, `(.L_x_1) ;  /* 0x0000000909147547 */ /* 0x000ff4000b800000 */
[----:B------:R-:W0:Y:S01]  /*01a0*/  LDC.64 R2, c[0x0][0x380] ;  /* 0x0000e000ff027b82 */ /* 0x000e220000000a00 */
[----:B------:R-:W1:Y:S01]  /*01b0*/  LDCU.64 UR8, c[0x0][0x388] ;  /* 0x00007100ff0877ac */ /* 0x000e620008000a00 */
[----:B------:R-:W-:Y:S02]  /*01c0*/  IMAD.MOV.U32 R18, RZ, RZ, RZ ;  /* 0x000000ffff127224 */ /* 0x000fe400078e00ff */
[----:B------:R-:W-:Y:S01]  /*01d0*/  IMAD.MOV.U32 R9, RZ, RZ, R6 ;  /* 0x000000ffff097224 */ /* 0x000fe200078e0006 */
[----:B------:R-:W-:Y:S01]  /*01e0*/  ULOP3.LUT UR4, UR7, 0x7ffffff8, URZ, 0xc0, !UPT ;  /* 0x7ffffff807047892 */ /* 0x000fe2000f8ec0ff */
[----:B------:R-:W2:Y:S01]  /*01f0*/  LDCU UR14, c[0x0][0x3a4] ;  /* 0x00007480ff0e77ac */ /* 0x000ea20008000800 */
[----:B-1----:R-:W-:Y:S02]  /*0200*/  UIADD3 UR5, UP1, UPT, UR8, 0x10, URZ ;  /* 0x0000001008057890 */ /* 0x002fe4000ff3e0ff */
[----:B------:R-:W-:Y:S02]  /*0210*/  UIADD3 UR8, UPT, UPT, -UR4, URZ, URZ ;  /* 0x000000ff04087290 */ /* 0x000fe4000fffe1ff */
[----:B------:R-:W-:Y:S01]  /*0220*/  UIADD3.X UR6, UPT, UPT, URZ, UR9, URZ, UP1, !UPT ;  /* 0x00000009ff067290 */ /* 0x000fe20008ffe4ff */
[----:B0-----:R-:W-:-:S03]  /*0230*/  IMAD.WIDE.U32 R2, R8, 0x4, R2 ;  /* 0x0000000408027825 */ /* 0x001fc600078e0002 */
[----:B------:R-:W-:-:S05]  /*0240*/  IADD3 R2, P0, PT, R2, 0x10, RZ ;  /* 0x0000001002027810 */ /* 0x000fca0007f1e0ff */
[----:B--2---:R-:W-:-:S08]  /*0250*/  IMAD.X R3, RZ, RZ, R3, P0 ;  /* 0x000000ffff037224 */ /* 0x004fd000000e0603 */
.L_x_2:
[----:B0-----:R-:W-:Y:S01]  /*0260*/  IMAD.U32 R4, RZ, RZ, UR5 ;  /* 0x00000005ff047e24 */ /* 0x001fe2000f8e00ff */
[----:B------:R-:W2:Y:S01]  /*0270*/  LDG.E R25, desc[UR12][R2.64+-0x10] ;  /* 0xfffff00c02197981 */ /* 0x000ea2000c1e1900 */
[----:B------:R-:W-:-:S03]  /*0280*/  IMAD.U32 R5, RZ, RZ, UR6 ;  /* 0x00000006ff057e24 */ /* 0x000fc6000f8e00ff */
[----:B------:R-:W3:Y:S01]  /*0290*/  LDG.E R22, desc[UR12][R2.64+-0xc] ;  /* 0xfffff40c02167981 */ /* 0x000ee2000c1e1900 */
[----:B------:R-:W-:-:S03]  /*02a0*/  IMAD.WIDE R4, R9, 0x4, R4 ;  /* 0x0000000409047825 */ /* 0x000fc600078e0204 */
[----:B------:R-:W4:Y:S04]  /*02b0*/  LDG.E R24, desc[UR12][R2.64+-0x8] ;  /* 0xfffff80c02187981 */ /* 0x000f28000c1e1900 */
[----:B------:R-:W5:Y:S04]  /*02c0*/  LDG.E R27, desc[UR12][R4.64+-0x10] ;  /* 0xfffff00c041b7981 */ /* 0x000f68000c1e1900 */
[----:B------:R-:W2:Y:S04]  /*02d0*/  LDG.E R23, desc[UR12][R4.64+-0xc] ;  /* 0xfffff40c04177981 */ /* 0x000ea8000c1e1900 */
[----:B------:R-:W3:Y:S04]  /*02e0*/  LDG.E R20, desc[UR12][R4.64+-0x8] ;  /* 0xfffff80c04147981 */ /* 0x000ee8000c1e1900 */
[----:B------:R-:W4:Y:S04]  /*02f0*/  LDG.E R11, desc[UR12][R4.64+-0x4] ;  /* 0xfffffc0c040b7981 */ /* 0x000f28000c1e1900 */
[----:B------:R-:W4:Y:S04]  /*0300*/  LDG.E R12, desc[UR12][R4.64] ;  /* 0x0000000c040c7981 */ /* 0x000f28000c1e1900 */
[----:B------:R-:W4:Y:S04]  /*0310*/  LDG.E R21, desc[UR12][R2.64+-0x4] ;  /* 0xfffffc0c02157981 */ /* 0x000f28000c1e1900 */
[----:B------:R-:W4:Y:S04]  /*0320*/  LDG.E R10, desc[UR12][R4.64+0x4] ;  /* 0x0000040c040a7981 */ /* 0x000f28000c1e1900 */
[----:B------:R-:W4:Y:S04]  /*0330*/  LDG.E R19, desc[UR12][R2.64] ;  /* 0x0000000c02137981 */ /* 0x000f28000c1e1900 */
[----:B------:R-:W4:Y:S04]  /*0340*/  LDG.E R13, desc[UR12][R4.64+0x8] ;  /* 0x0000080c040d7981 */ /* 0x000f28000c1e1900 */
[----:B------:R-:W4:Y:S04]  /*0350*/  LDG.E R15, desc[UR12][R2.64+0x4] ;  /* 0x0000040c020f7981 */ /* 0x000f28000c1e1900 */
[----:B------:R0:W4:Y:S04]  /*0360*/  LDG.E R16, desc[UR12][R4.64+0xc] ;  /* 0x00000c0c04107981 */ /* 0x000128000c1e1900 */
[----:B------:R-:W4:Y:S04]  /*0370*/  LDG.E R14, desc[UR12][R2.64+0x8] ;  /* 0x0000080c020e7981 */ /* 0x000f28000c1e1900 */
[----:B------:R-:W4:Y:S01]  /*0380*/  LDG.E R17, desc[UR12][R2.64+0xc] ;  /* 0x00000c0c02117981 */ /* 0x000f22000c1e1900 */
[----:B01----:R-:W-:Y:S01]  /*0390*/  I2FP.F32.S32 R5, R18 ;  /* 0x0000001200057245 */ /* 0x003fe20000201400 */
[----:B------:R-:W-:-:S04]  /*03a0*/  UIADD3 UR8, UPT, UPT, UR8, 0x8, URZ ;  /* 0x0000000808087890 */ /* 0x000fc8000fffe0ff */
[----:B------:R-:W-:Y:S01]  /*03b0*/  UISETP.NE.AND UP1, UPT, UR8, URZ, UPT ;  /* 0x000000ff0800728c */ /* 0x000fe2000bf25270 */
[----:B-----5:R-:W-:-:S06]  /*03c0*/  FMUL R26, R27, 0.5 ;  /* 0x3f0000001b1a7820 */ /* 0x020fcc0000400000 */
[----:B------:R-:W0:Y:S01]  /*03d0*/  F2I.NTZ R26, R26 ;  /* 0x0000001a001a7305 */ /* 0x000e220000203100 */
[----:B------:R-:W-:Y:S01]  /*03e0*/  FSETP.GT.AND P0, PT, |R27|, UR14, PT ;  /* 0x0000000e1b007c0b */ /* 0x000fe2000bf04200 */
[----:B--2---:R-:W-:Y:S01]  /*03f0*/  FMUL R29, R23, 0.5 ;  /* 0x3f000000171d7820 */ /* 0x004fe20000400000 */
[----:B0-----:R-:W-:-:S04]  /*0400*/  I2FP.F32.S32 R27, R26 ;  /* 0x0000001a001b7245 */ /* 0x001fc80000201400 */
[----:B------:R-:W-:Y:S01]  /*0410*/  FSEL R27, R27, RZ, P0 ;  /* 0x000000ff1b1b7208 */ /* 0x000fe20000000000 */
[----:B------:R-:W-:Y:S08]  /*0420*/  F2I.NTZ R25, R25 ;  /* 0x0000001900197305 */ /* 0x000ff00000203100 */
[----:B------:R-:W0:Y:S08]  /*0430*/  F2I.NTZ R28, R27 ;  /* 0x0000001b001c7305 */ /* 0x000e300000203100 */
[----:B------:R-:W1:Y:S01]  /*0440*/  F2I.NTZ R29, R29 ;  /* 0x0000001d001d7305 */ /* 0x000e620000203100 */
[----:B------:R-:W-:Y:S01]  /*0450*/  FSETP.GT.AND P0, PT, |R23|, UR14, PT ;  /* 0x0000000e17007c0b */ /* 0x000fe2000bf04200 */
[----:B0-----:R-:W-:-:S02]  /*0460*/  IMAD R28, R25, R28, RZ ;  /* 0x0000001c191c7224 */ /* 0x001fc400078e02ff */
[----:B---3--:R-:W-:Y:S01]  /*0470*/  FMUL R4, R20, 0.5 ;  /* 0x3f00000014047820 */ /* 0x008fe20000400000 */
[----:B-1----:R-:W-:Y:S02]  /*0480*/  I2FP.F32.S32 R23, R29 ;  /* 0x0000001d00177245 */ /* 0x002fe40000201400 */
[----:B------:R-:W-:Y:S02]  /*0490*/  I2FP.F32.S32 R28, R28 ;  /* 0x0000001c001c7245 */ /* 0x000fe40000201400 */
[----:B------:R-:W-:Y:S01]  /*04a0*/  FSEL R23, R23, RZ, P0 ;  /* 0x000000ff17177208 */ /* 0x000fe20000000000 */
[----:B------:R-:W-:Y:S02]  /*04b0*/  F2I.NTZ R22, R22 ;  /* 0x0000001600167305 */ /* 0x000fe40000203100 */
[----:B------:R-:W-:-:S06]  /*04c0*/  FADD R5, R28, R5 ;  /* 0x000000051c057221 */ /* 0x000fcc0000000000 */
[----:B------:R-:W0:Y:S08]  /*04d0*/  F2I.NTZ R23, R23 ;  /* 0x0000001700177305 */ /* 0x000e300000203100 */
[----:B------:R-:W1:Y:S08]  /*04e0*/  F2I.NTZ R4, R4 ;  /* 0x0000000400047305 */ /* 0x000e700000203100 */
[----:B------:R-:W2:Y:S01]  /*04f0*/  F2I.TRUNC.NTZ R5, R5 ;  /* 0x0000000500057305 */ /* 0x000ea2000020f100 */
[----:B0-----:R-:W-:Y:S01]  /*0500*/  IMAD R22, R22, R23, RZ ;  /* 0x0000001716167224 */ /* 0x001fe200078e02ff */
[----:B------:R-:W-:-:S02]  /*0510*/  FSETP.GT.AND P0, PT, |R20|, UR14, PT ;  /* 0x0000000e14007c0b */ /* 0x000fc4000bf04200 */
[----:B-1----:R-:W-:Y:S01]  /*0520*/  I2FP.F32.S32 R18, R4 ;  /* 0x0000000400127245 */ /* 0x002fe20000201400 */
[----:B----4-:R-:W-:Y:S01]  /*0530*/  FMUL R4, R11, 0.5 ;  /* 0x3f0000000b047820 */ /* 0x010fe20000400000 */
[----:B------:R-:W-:Y:S02]  /*0540*/  I2FP.F32.S32 R22, R22 ;  /* 0x0000001600167245 */ /* 0x000fe40000201400 */
[----:B------:R-:W-:Y:S02]  /*0550*/  FSEL R18, R18, RZ, P0 ;  /* 0x000000ff12127208 */ /* 0x000fe40000000000 */
[----:B--2---:R-:W-:Y:S01]  /*0560*/  I2FP.F32.S32 R23, R5 ;  /* 0x0000000500177245 */ /* 0x004fe20000201400 */
[----:B------:R-:W-:Y:S04]  /*0570*/  F2I.NTZ R24, R24 ;  /* 0x0000001800187305 */ /* 0x000fe80000203100 */
[----:B------:R-:W-:-:S04]  /*0580*/  FADD R22, R22, R23 ;  /* 0x0000001716167221 */ /* 0x000fc80000000000 */
[----:B------:R-:W0:Y:S08]  /*0590*/  F2I.NTZ R25, R18 ;  /* 0x0000001200197305 */ /* 0x000e300000203100 */
[----:B------:R-:W1:Y:S08]  /*05a0*/  F2I.NTZ R4, R4 ;  /* 0x0000000400047305 */ /* 0x000e700000203100 */
[----:B------:R-:W2:Y:S01]  /*05b0*/  F2I.TRUNC.NTZ R22, R22 ;  /* 0x0000001600167305 */ /* 0x000ea2000020f100 */
[----:B0-----:R-:W-:Y:S01]  /*05c0*/  IMAD R24, R24, R25, RZ ;  /* 0x0000001918187224 */ /* 0x001fe200078e02ff */
[----:B------:R-:W-:-:S02]  /*05d0*/  FSETP.GT.AND P0, PT, |R11|, UR14, PT ;  /* 0x0000000e0b007c0b */ /* 0x000fc4000bf04200 */
[----:B-1----:R-:W-:Y:S01]  /*05e0*/  I2FP.F32.S32 R5, R4 ;  /* 0x0000000400057245 */ /* 0x002fe20000201400 */
[----:B------:R-:W-:Y:S01]  /*05f0*/  FMUL R20, R12, 0.5 ;  /* 0x3f0000000c147820 */ /* 0x000fe20000400000 */
        /* <DEDUP_REMOVED lines=8> */
[----:B------:R-:W-:Y:S01]  /*0680*/  FSETP.GT.AND P0, PT, |R12|, UR14, PT ;  /* 0x0000000e0c007c0b */ /* 0x000fe2000bf04200 */
[----:B0-----:R-:W-:Y:S01]  /*0690*/  IMAD R4, R21, R4, RZ ;  /* 0x0000000415047224 */ /* 0x001fe200078e02ff */
[----:B-1----:R-:W-:-:S04]  /*06a0*/  I2FP.F32.S32 R12, R20 ;  /* 0x00000014000c7245 */ /* 0x002fc80000201400 */
[----:B------:R-:W-:Y:S02]  /*06b0*/  I2FP.F32.S32 R4, R4 ;  /* 0x0000000400047245 */ /* 0x000fe40000201400 */
[----:B------:R-:W-:Y:S01]  /*06c0*/  FSEL R12, R12, RZ, P0 ;  /* 0x000000ff0c0c7208 */ /* 0x000fe20000000000 */
[----:B------:R-:W-:Y:S01]  /*06d0*/  FMUL R18, R10, 0.5 ;  /* 0x3f0000000a127820 */ /* 0x000fe20000400000 */
        /* <DEDUP_REMOVED lines=8> */
[----:B-1----:R-:W-:Y:S02]  /*0760*/  I2FP.F32.S32 R5, R18 ;  /* 0x0000001200057245 */ /* 0x002fe40000201400 */
[----:B------:R-:W-:Y:S01]  /*0770*/  I2FP.F32.S32 R19, R19 ;  /* 0x0000001300137245 */ /* 0x000fe20000201400 */
[----:B------:R-:W-:Y:S01]  /*0780*/  FMUL R11, R13, 0.5 ;  /* 0x3f0000000d0b7820 */ /* 0x000fe20000400000 */
        /* <DEDUP_REMOVED lines=8> */
[----:B------:R-:W-:Y:S01]  /*0810*/  FSETP.GT.AND P0, PT, |R13|, UR14, PT ;  /* 0x0000000e0d007c0b */ /* 0x000fe2000bf04200 */
[----:B------:R-:W-:Y:S01]  /*0820*/  FMUL R18, R16, 0.5 ;  /* 0x3f00000010127820 */ /* 0x000fe20000400000 */
[----:B-1----:R-:W-:-:S02]  /*0830*/  I2FP.F32.S32 R4, R11 ;  /* 0x0000000b00047245 */ /* 0x002fc40000201400 */
        /* <DEDUP_REMOVED lines=11> */
[----:B------:R-:W-:Y:S02]  /*08f0*/  I2FP.F32.S32 R5, R5 ;  /* 0x0000000500057245 */ /* 0x000fe40000201400 */
[----:B------:R-:W-:Y:S02]  /*0900*/  FSEL R12, R18, RZ, P0 ;  /* 0x000000ff120c7208 */ /* 0x000fe40000000000 */
[----:B--2---:R-:W-:Y:S01]  /*0910*/  I2FP.F32.S32 R10, R11 ;  /* 0x0000000b000a7245 */ /* 0x004fe20000201400 */
[----:B------:R-:W-:Y:S04]  /*0920*/  F2I.NTZ R17, R17 ;  /* 0x0000001100117305 */ /* 0x000fe80000203100 */
[----:B------:R-:W-:-:S04]  /*0930*/  FADD R5, R5, R10 ;  /* 0x0000000a05057221 */ /* 0x000fc80000000000 */
[----:B------:R-:W0:Y:S08]  /*0940*/  F2I.NTZ R12, R12 ;  /* 0x0000000c000c7305 */ /* 0x000e300000203100 */
[----:B------:R-:W1:Y:S01]  /*0950*/  F2I.TRUNC.NTZ R5, R5 ;  /* 0x0000000500057305 */ /* 0x000e62000020f100 */
[----:B0-----:R-:W-:-:S05]  /*0960*/  IMAD R4, R17, R12, RZ ;  /* 0x0000000c11047224 */ /* 0x001fca00078e02ff */
[----:B------:R-:W-:Y:S02]  /*0970*/  I2FP.F32.S32 R4, R4 ;  /* 0x0000000400047245 */ /* 0x000fe40000201400 */
[----:B-1----:R-:W-:-:S05]  /*0980*/  I2FP.F32.S32 R11, R5 ;  /* 0x00000005000b7245 */ /* 0x002fca0000201400 */
[----:B------:R-:W-:-:S04]  /*0990*/  FADD R4, R4, R11 ;  /* 0x0000000b04047221 */ /* 0x000fc80000000000 */
[----:B------:R0:W1:Y:S01]  /*09a0*/  F2I.TRUNC.NTZ R18, R4 ;  /* 0x0000000400127305 */ /* 0x000062000020f100 */
[----:B------:R-:W-:Y:S01]  /*09b0*/  IADD3 R2, P0, PT, R2, 0x20, RZ ;  /* 0x0000002002027810 */ /* 0x000fe20007f1e0ff */
[----:B------:R-:W-:-:S04]  /*09c0*/  VIADD R9, R9, 0x8 ;  /* 0x0000000809097836 */ /* 0x000fc80000000000 */
[----:B------:R-:W-:Y:S01]  /*09d0*/  IMAD.X R3, RZ, RZ, R3, P0 ;  /* 0x000000ffff037224 */ /* 0x000fe200000e0603 */
[----:B------:R-:W-:Y:S07]  /*09e0*/  BRA.U UP1, `(.L_x_2) ;  /* 0xfffffff9011c7547 */ /* 0x000fee000b83ffff */
.L_x_1:
[----:B------:R-:W-:Y:S05]  /*09f0*/  BRA.U !UP0, `(.L_x_3) ;  /* 0x0000000908347547 */ /* 0x000fea000b800000 */
[----:B------:R-:W-:Y:S02]  /*0a00*/  UISETP.GE.U32.AND UP0, UPT, UR10, 0x4, UPT ;  /* 0x000000040a00788c */ /* 0x000fe4000bf06070 */
[----:B------:R-:W-:-:S04]  /*0a10*/  ULOP3.LUT UR6, UR7, 0x3, URZ, 0xc0, !UPT ;  /* 0x0000000307067892 */ /* 0x000fc8000f8ec0ff */
[----:B------:R-:W-:-:S03]  /*0a20*/  UISETP.NE.AND UP1, UPT, UR6, URZ, UPT ;  /* 0x000000ff0600728c */ /* 0x000fc6000bf25270 */
[----:B------:R-:W-:Y:S08]  /*0a30*/  BRA.U !UP0, `(.L_x_4) ;  /* 0x0000000508147547 */ /* 0x000ff0000b800000 */
[----:B------:R-:W2:Y:S01]  /*0a40*/  LDC.64 R10, c[0x0][0x388] ;  /* 0x0000e200ff0a7b82 */ /* 0x000ea20000000a00 */
[----:B------:R-:W-:Y:S01]  /*0a50*/  VIADD R3, R6, UR4 ;  /* 0x0000000406037c36 */ /* 0x000fe20008000000 */
[----:B------:R-:W3:Y:S01]  /*0a60*/  LDCU.64 UR8, c[0x0][0x380] ;  /* 0x00007000ff0877ac */ /* 0x000ee20008000a00 */
[----:B------:R-:W4:Y:S05]  /*0a70*/  LDCU UR5, c[0x0][0x3a4] ;  /* 0x00007480ff0577ac */ /* 0x000f2a0008000800 */
[----:B------:R-:W5:Y:S01]  /*0a80*/  LDC.64 R14, c[0x0][0x380] ;  /* 0x0000e000ff0e7b82 */ /* 0x000f620000000a00 */
[----:B--2---:R-:W-:-:S05]  /*0a90*/  IMAD.WIDE R10, R3, 0x4, R10 ;  /* 0x00000004030a7825 */ /* 0x004fca00078e020a */
[----:B------:R-:W2:Y:S01]  /*0aa0*/  LDG.E R20, desc[UR12][R10.64] ;  /* 0x0000000c0a147981 */ /* 0x000ea2000c1e1900 */
[----:B------:R-:W-:-:S03]  /*0ab0*/  VIADD R3, R8, UR4 ;  /* 0x0000000408037c36 */ /* 0x000fc60008000000 */
[----:B------:R-:W4:Y:S01]  /*0ac0*/  LDG.E R16, desc[UR12][R10.64+0x4] ;  /* 0x0000040c0a107981 */ /* 0x000f22000c1e1900 */
[----:B-----5:R-:W-:-:S03]  /*0ad0*/  IMAD.WIDE.U32 R14, R3, 0x4, R14 ;  /* 0x00000004030e7825 */ /* 0x020fc600078e000e */
[----:B------:R-:W5:Y:S04]  /*0ae0*/  LDG.E R2, desc[UR12][R10.64+0x8] ;  /* 0x0000080c0a027981 */ /* 0x000f68000c1e1900 */
[----:B------:R4:W5:Y:S01]  /*0af0*/  LDG.E R15, desc[UR12][R14.64] ;  /* 0x0000000c0e0f7981 */ /* 0x000962000c1e1900 */
[----:B------:R-:W-:-:S05]  /*0b00*/  IADD3 R3, P0, PT, R8, UR4, RZ ;  /* 0x0000000408037c10 */ /* 0x000fca000ff1e0ff */
[----:B0-----:R-:W-:Y:S01]  /*0b10*/  IMAD.X R4, RZ, RZ, RZ, P0 ;  /* 0x000000ffff047224 */ /* 0x001fe200000e06ff */
[----:B---3--:R-:W-:-:S04]  /*0b20*/  LEA R12, P0, R3, UR8, 0x2 ;  /* 0x00000008030c7c11 */ /* 0x008fc8000f8010ff */
[----:B------:R-:W-:Y:S02]  /*0b30*/  LEA.HI.X R13, R3, UR9, R4, 0x2, P0 ;  /* 0x00000009030d7c11 */ /* 0x000fe400080f1404 */
[----:B------:R0:W3:Y:S04]  /*0b40*/  LDG.E R3, desc[UR12][R10.64+0xc] ;  /* 0x00000c0c0a037981 */ /* 0x0000e8000c1e1900 */
[----:B------:R-:W3:Y:S04]  /*0b50*/  LDG.E R19, desc[UR12][R12.64+0x4] ;  /* 0x0000040c0c137981 */ /* 0x000ee8000c1e1900 */
[----:B------:R-:W3:Y:S04]  /*0b60*/  LDG.E R4, desc[UR12][R12.64+0x8] ;  /* 0x0000080c0c047981 */ /* 0x000ee8000c1e1900 */
[----:B------:R3:W3:Y:S01]  /*0b70*/  LDG.E R5, desc[UR12][R12.64+0xc] ;  /* 0x00000c0c0c057981 */ /* 0x0006e2000c1e1900 */
[----:B-1----:R-:W-:Y:S01]  /*0b80*/  I2FP.F32.S32 R18, R18 ;  /* 0x0000001200127245 */ /* 0x002fe20000201400 */
[----:B------:R-:W-:Y:S01]  /*0b90*/  UIADD3 UR4, UPT, UPT, UR4, 0x4, URZ ;  /* 0x0000000404047890 */ /* 0x000fe2000fffe0ff */
[----:B--2---:R-:W-:-:S06]  /*0ba0*/  FMUL R9, R20, 0.5 ;  /* 0x3f00000014097820 */ /* 0x004fcc0000400000 */
[----:B------:R-:W1:Y:S01]  /*0bb0*/  F2I.NTZ R9, R9 ;  /* 0x0000000900097305 */ /* 0x000e620000203100 */
[----:B----4-:R-:W-:Y:S01]  /*0bc0*/  FSETP.GT.AND P0, PT, |R20|, UR5, PT ;  /* 0x0000000514007c0b */ /* 0x010fe2000bf04200 */
[----:B------:R-:W-:Y:S01]  /*0bd0*/  FMUL R17, R16, 0.5 ;  /* 0x3f00000010117820 */ /* 0x000fe20000400000 */
[----:B-1----:R-:W-:-:S04]  /*0be0*/  I2FP.F32.S32 R14, R9 ;  /* 0x00000009000e7245 */ /* 0x002fc80000201400 */
[----:B------:R-:W-:Y:S01]  /*0bf0*/  FSEL R14, R14, RZ, P0 ;  /* 0x000000ff0e0e7208 */ /* 0x000fe20000000000 */
[----:B-----5:R-:W-:Y:S08]  /*0c00*/  F2I.NTZ R15, R15 ;  /* 0x0000000f000f7305 */ /* 0x020ff00000203100 */
[----:B------:R-:W1:Y:S08]  /*0c10*/  F2I.NTZ R14, R14 ;  /* 0x0000000e000e7305 */ /* 0x000e700000203100 */
[----:B------:R-:W2:Y:S01]  /*0c20*/  F2I.NTZ R17, R17 ;  /* 0x0000001100117305 */ /* 0x000ea20000203100 */
[----:B------:R-:W-:Y:S01]  /*0c30*/  FSETP.GT.AND P0, PT, |R16|, UR5, PT ;  /* 0x0000000510007c0b */ /* 0x000fe2000bf04200 */
[----:B-1----:R-:W-:-:S02]  /*0c40*/  IMAD R15, R15, R14, RZ ;  /* 0x0000000e0f0f7224 */ /* 0x002fc400078e02ff */
[----:B0-----:R-:W-:-:S03]  /*0c50*/  FMUL R11, R2, 0.5 ;  /* 0x3f000000020b7820 */ /* 0x001fc60000400000 */
[----:B------:R-:W-:Y:S02]  /*0c60*/  I2FP.F32.S32 R15, R15 ;  /* 0x0000000f000f7245 */ /* 0x000fe40000201400 */
[----:B--2---:R-:W-:-:S04]  /*0c70*/  I2FP.F32.S32 R9, R17 ;  /* 0x0000001100097245 */ /* 0x004fc80000201400 */
[----:B------:R-:W-:Y:S01]  /*0c80*/  FSEL R9, R9, RZ, P0 ;  /* 0x000000ff09097208 */ /* 0x000fe20000000000 */
[----:B------:R-:W-:Y:S01]  /*0c90*/  FADD R15, R15, R18 ;  /* 0x000000120f0f7221 */ /* 0x000fe20000000000 */
[----:B---3--:R-:W-:Y:S08]  /*0ca0*/  F2I.NTZ R19, R19 ;  /* 0x0000001300137305 */ /* 0x008ff00000203100 */
        /* <DEDUP_REMOVED lines=29> */
[----:B------:R2:W3:Y:S03]  /*0e80*/  F2I.TRUNC.NTZ R18, R3 ;  /* 0x0000000300127305 */ /* 0x0004e6000020f100 */
.L_x_4:
[----:B------:R-:W-:Y:S05]  /*0e90*/  BRA.U !UP1, `(.L_x_3) ;  /* 0x00000005090c7547 */ /* 0x000fea000b800000 */
[----:B------:R-:W-:Y:S02]  /*0ea0*/  UISETP.NE.AND UP0, UPT, UR6, 0x1, UPT ;  /* 0x000000010600788c */ /* 0x000fe4000bf05270 */
[----:B------:R-:W-:-:S04]  /*0eb0*/  ULOP3.LUT UR5, UR7, 0x1, URZ, 0xc0, !UPT ;  /* 0x0000000107057892 */ /* 0x000fc8000f8ec0ff */
[----:B------:R-:W-:-:S03]  /*0ec0*/  UISETP.NE.U32.AND UP1, UPT, UR5, 0x1, UPT ;  /* 0x000000010500788c */ /* 0x000fc6000bf25070 */
[----:B------:R-:W-:Y:S08]  /*0ed0*/  BRA.U !UP0, `(.L_x_5) ;  /* 0x0000000108a47547 */ /* 0x000ff0000b800000 */
[----:B--2---:R-:W2:Y:S01]  /*0ee0*/  LDC.64 R2, c[0x0][0x388] ;  /* 0x0000e200ff027b82 */ /* 0x004ea20000000a00 */
[----:B------:R-:W-:Y:S01]  /*0ef0*/  VIADD R9, R6, UR4 ;  /* 0x0000000406097c36 */ /* 0x000fe20008000000 */
[----:B------:R-:W4:Y:S01]  /*0f00*/  LDCU.64 UR6, c[0x0][0x380] ;  /* 0x00007000ff0677ac */ /* 0x000f220008000a00 */
[----:B------:R-:W5:Y:S05]  /*0f10*/  LDCU UR5, c[0x0][0x3a4] ;  /* 0x00007480ff0577ac */ /* 0x000f6a0008000800 */
[----:B0-----:R-:W0:Y:S01]  /*0f20*/  LDC.64 R4, c[0x0][0x380] ;  /* 0x0000e000ff047b82 */ /* 0x001e220000000a00 */
[----:B--2---:R-:W-:-:S05]  /*0f30*/  IMAD.WIDE R2, R9, 0x4, R2 ;  /* 0x0000000409027825 */ /* 0x004fca00078e0202 */
[----:B------:R-:W2:Y:S01]  /*0f40*/  LDG.E R13, desc[UR12][R2.64] ;  /* 0x0000000c020d7981 */ /* 0x000ea2000c1e1900 */
[----:B------:R-:W-:-:S03]  /*0f50*/  VIADD R9, R8, UR4 ;  /* 0x0000000408097c36 */ /* 0x000fc60008000000 */
[----:B------:R-:W5:Y:S01]  /*0f60*/  LDG.E R12, desc[UR12][R2.64+0x4] ;  /* 0x0000040c020c7981 */ /* 0x000f62000c1e1900 */
[----:B0-----:R-:W-:-:S06]  /*0f70*/  IMAD.WIDE.U32 R4, R9, 0x4, R4 ;  /* 0x0000000409047825 */ /* 0x001fcc00078e0004 */
[----:B------:R0:W5:Y:S01]  /*0f80*/  LDG.E R4, desc[UR12][R4.64] ;  /* 0x0000000c04047981 */ /* 0x000162000c1e1900 */
[----:B------:R-:W-:-:S05]  /*0f90*/  IADD3 R9, P0, PT, R8, UR4, RZ ;  /* 0x0000000408097c10 */ /* 0x000fca000ff1e0ff */
[----:B------:R-:W-:Y:S01]  /*0fa0*/  IMAD.X R14, RZ, RZ, RZ, P0 ;  /* 0x000000ffff0e7224 */ /* 0x000fe200000e06ff */
[----:B----4-:R-:W-:-:S04]  /*0fb0*/  LEA R10, P0, R9, UR6, 0x2 ;  /* 0x00000006090a7c11 */ /* 0x010fc8000f8010ff */
[----:B------:R-:W-:-:S06]  /*0fc0*/  LEA.HI.X R11, R9, UR7, R14, 0x2, P0 ;  /* 0x00000007090b7c11 */ /* 0x000fcc00080f140e */
[----:B------:R4:W4:Y:S01]  /*0fd0*/  LDG.E R11, desc[UR12][R10.64+0x4] ;  /* 0x0000040c0a0b7981 */ /* 0x000922000c1e1900 */
[----:B-1-3--:R-:W-:Y:S01]  /*0fe0*/  I2FP.F32.S32 R18, R18 ;  /* 0x0000001200127245 */ /* 0x00afe20000201400 */
[----:B------:R-:W-:Y:S01]  /*0ff0*/  UIADD3 UR4, UPT, UPT, UR4, 0x2, URZ ;  /* 0x0000000204047890 */ /* 0x000fe2000fffe0ff */
[----:B--2---:R-:W-:-:S06]  /*1000*/  FMUL R9, R13, 0.5 ;  /* 0x3f0000000d097820 */ /* 0x004fcc0000400000 */
[----:B------:R-:W1:Y:S01]  /*1010*/  F2I.NTZ R9, R9 ;  /* 0x0000000900097305 */ /* 0x000e620000203100 */
[----:B-----5:R-:W-:Y:S01]  /*1020*/  FSETP.GT.AND P0, PT, |R13|, UR5, PT ;  /* 0x000000050d007c0b */ /* 0x020fe2000bf04200 */
[----:B0-----:R-:W-:Y:S01]  /*1030*/  FMUL R5, R12, 0.5 ;  /* 0x3f0000000c057820 */ /* 0x001fe20000400000 */
[----:B-1----:R-:W-:-:S04]  /*1040*/  I2FP.F32.S32 R2, R9 ;  /* 0x0000000900027245 */ /* 0x002fc80000201400 */
[----:B------:R-:W-:Y:S01]  /*1050*/  FSEL R2, R2, RZ, P0 ;  /* 0x000000ff02027208 */ /* 0x000fe20000000000 */
[----:B------:R-:W-:Y:S08]  /*1060*/  F2I.NTZ R4, R4 ;  /* 0x0000000400047305 */ /* 0x000ff00000203100 */
[----:B------:R-:W0:Y:S08]  /*1070*/  F2I.NTZ R3, R2 ;  /* 0x0000000200037305 */ /* 0x000e300000203100 */
[----:B------:R-:W4:Y:S01]  /*1080*/  F2I.NTZ R5, R5 ;  /* 0x0000000500057305 */ /* 0x000f220000203100 */
[----:B------:R-:W-:Y:S01]  /*1090*/  FSETP.GT.AND P0, PT, |R12|, UR5, PT ;  /* 0x000000050c007c0b */ /* 0x000fe2000bf04200 */
[----:B0-----:R-:W-:Y:S01]  /*10a0*/  IMAD R3, R4, R3, RZ ;  /* 0x0000000304037224 */ /* 0x001fe200078e02ff */
[----:B----4-:R-:W-:-:S04]  /*10b0*/  I2FP.F32.S32 R10, R5 ;  /* 0x00000005000a7245 */ /* 0x010fc80000201400 */
[----:B------:R-:W-:Y:S02]  /*10c0*/  I2FP.F32.S32 R3, R3 ;  /* 0x0000000300037245 */ /* 0x000fe40000201400 */
[----:B------:R-:W-:Y:S01]  /*10d0*/  FSEL R10, R10, RZ, P0 ;  /* 0x000000ff0a0a7208 */ /* 0x000fe20000000000 */
[----:B------:R-:W-:Y:S02]  /*10e0*/  F2I.NTZ R11, R11 ;  /* 0x0000000b000b7305 */ /* 0x000fe40000203100 */
[----:B------:R-:W-:-:S06]  /*10f0*/  FADD R3, R3, R18 ;  /* 0x0000001203037221 */ /* 0x000fcc0000000000 */
[----:B------:R-:W0:Y:S08]  /*1100*/  F2I.NTZ R10, R10 ;  /* 0x0000000a000a7305 */ /* 0x000e300000203100 */
[----:B------:R-:W1:Y:S01]  /*1110*/  F2I.TRUNC.NTZ R3, R3 ;  /* 0x0000000300037305 */ /* 0x000e62000020f100 */
[----:B0-----:R-:W-:-:S05]  /*1120*/  IMAD R2, R11, R10, RZ ;  /* 0x0000000a0b027224 */ /* 0x001fca00078e02ff */
[----:B------:R-:W-:Y:S02]  /*1130*/  I2FP.F32.S32 R2, R2 ;  /* 0x0000000200027245 */ /* 0x000fe40000201400 */
[----:B-1----:R-:W-:-:S05]  /*1140*/  I2FP.F32.S32 R5, R3 ;  /* 0x0000000300057245 */ /* 0x002fca0000201400 */
[----:B------:R-:W-:-:S04]  /*1150*/  FADD R2, R2, R5 ;  /* 0x0000000502027221 */ /* 0x000fc80000000000 */
[----:B------:R4:W0:Y:S03]  /*1160*/  F2I.TRUNC.NTZ R18, R2 ;  /* 0x0000000200127305 */ /* 0x000826000020f100 */
.L_x_5:
[----:B------:R-:W-:Y:S05]  /*1170*/  BRA.U UP1, `(.L_x_3) ;  /* 0x0000000101547547 */ /* 0x000fea000b800000 */
[----:B--2-4-:R-:W2:Y:S01]  /*1180*/  LDC.64 R2, c[0x0][0x388] ;  /* 0x0000e200ff027b82 */ /* 0x014ea20000000a00 */
[----:B------:R-:W-:-:S07]  /*1190*/  VIADD R9, R6, UR4 ;  /* 0x0000000406097c36 */ /* 0x000fce0008000000 */
[----:B0-----:R-:W0:Y:S01]  /*11a0*/  LDC.64 R4, c[0x0][0x380] ;  /* 0x0000e000ff047b82 */ /* 0x001e220000000a00 */
[----:B--2---:R-:W-:-:S06]  /*11b0*/  IMAD.WIDE R2, R9, 0x4, R2 ;  /* 0x0000000409027825 */ /* 0x004fcc00078e0202 */
[----:B------:R-:W2:Y:S01]  /*11c0*/  LDG.E R2, desc[UR12][R2.64] ;  /* 0x0000000c02027981 */ /* 0x000ea2000c1e1900 */
[----:B------:R-:W-:Y:S01]  /*11d0*/  VIADD R9, R8, UR4 ;  /* 0x0000000408097c36 */ /* 0x000fe20008000000 */
[----:B------:R-:W4:Y:S03]  /*11e0*/  LDCU UR4, c[0x0][0x3a4] ;  /* 0x00007480ff0477ac */ /* 0x000f260008000800 */
[----:B0-----:R-:W-:-:S06]  /*11f0*/  IMAD.WIDE.U32 R4, R9, 0x4, R4 ;  /* 0x0000000409047825 */ /* 0x001fcc00078e0004 */
[----:B------:R-:W5:Y:S01]  /*1200*/  LDG.E R4, desc[UR12][R4.64] ;  /* 0x0000000c04047981 */ /* 0x000f62000c1e1900 */
[----:B-1-3--:R-:W-:Y:S01]  /*1210*/  I2FP.F32.S32 R18, R18 ;  /* 0x0000001200127245 */ /* 0x00afe20000201400 */
[C---:B--2---:R-:W-:Y:S01]  /*1220*/  FMUL R6, R2.reuse, 0.5 ;  /* 0x3f00000002067820 */ /* 0x044fe20000400000 */
[----:B----4-:R-:W-:-:S05]  /*1230*/  FSETP.GT.AND P0, PT, |R2|, UR4, PT ;  /* 0x0000000402007c0b */ /* 0x010fca000bf04200 */
[----:B------:R-:W0:Y:S08]  /*1240*/  F2I.NTZ R6, R6 ;  /* 0x0000000600067305 */ /* 0x000e300000203100 */
[----:B-----5:R-:W-:Y:S01]  /*1250*/  F2I.NTZ R9, R4 ;  /* 0x0000000400097305 */ /* 0x020fe20000203100 */
[----:B0-----:R-:W-:-:S04]  /*1260*/  I2FP.F32.S32 R8, R6 ;  /* 0x0000000600087245 */ /* 0x001fc80000201400 */
[----:B------:R-:W-:-:S06]  /*1270*/  FSEL R8, R8, RZ, P0 ;  /* 0x000000ff08087208 */ /* 0x000fcc0000000000 */
[----:B------:R-:W0:Y:S02]  /*1280*/  F2I.NTZ R8, R8 ;  /* 0x0000000800087305 */ /* 0x000e240000203100 */
[----:B0-----:R-:W-:-:S05]  /*1290*/  IMAD R9, R9, R8, RZ ;  /* 0x0000000809097224 */ /* 0x001fca00078e02ff */
[----:B------:R-:W-:-:S05]  /*12a0*/  I2FP.F32.S32 R9, R9 ;  /* 0x0000000900097245 */ /* 0x000fca0000201400 */
[----:B------:R-:W-:-:S04]  /*12b0*/  FADD R9, R18, R9 ;  /* 0x0000000912097221 */ /* 0x000fc80000000000 */
[----:B------:R0:W1:Y:S03]  /*12c0*/  F2I.TRUNC.NTZ R18, R9 ;  /* 0x0000000900127305 */ /* 0x000066000020f100 */
.L_x_3:
[----:B01-3--:R-:W-:-:S07]  /*12d0*/  I2FP.F32.S32 R5, R18 ;  /* 0x0000001200057245 */ /* 0x00bfce0000201400 */
.L_x_0:
[----:B--2-4-:R-:W0:Y:S01]  /*12e0*/  LDC.64 R2, c[0x0][0x390] ;  /* 0x0000e400ff027b82 */ /* 0x014e220000000a00 */
[----:B------:R-:W-:-:S04]  /*12f0*/  IMAD R7, R7, UR11, R0 ;  /* 0x0000000b07077c24 */ /* 0x000fc8000f8e0200 */
[----:B0-----:R-:W-:-:S05]  /*1300*/  IMAD.WIDE R2, R7, 0x4, R2 ;  /* 0x0000000407027825 */ /* 0x001fca00078e0202 */
[----:B------:R-:W-:Y:S01]  /*1310*/  STG.E desc[UR12][R2.64], R5 ;  /* 0x0000000502007986 */ /* 0x000fe2000c10190c */
[----:B------:R-:W-:Y:S05]  /*1320*/  EXIT ;  /* 0x000000000000794d */ /* 0x000fea0003800000 */
.L_x_6:
[----:B------:R-:W-:-:S00]  /*1330*/  BRA `(.L_x_6) ;  /* 0xfffffffc00fc7947 */ /* 0x000fc0000383ffff */
[----:B------:R-:W-:-:S00]  /*1340*/  NOP ;  /* 0x0000000000007918 */ /* 0x000fc00000000000 */
        /* <DEDUP_REMOVED lines=11> */
.L_x_7:


//--------------------- .nv.shared.reserved.0     --------------------------
	.section	.nv.shared.reserved.0,"aw",@nobits
	.weak		__nv_reservedSMEM_offset_0_alias
	.size		__nv_reservedSMEM_offset_0_alias, 0, 64
	.other		__nv_reservedSMEM_offset_0_alias,@"STO_CUDA_RESERVED_SHARED STV_DEFAULT"
__nv_reservedSMEM_offset_0_alias:
	.zero		0
	.zero		64


//--------------------- .nv.constant0._Z29pruned_softshrink_int8_kernelPKfS0_Pfiiif --------------------------
	.section	.nv.constant0._Z29pruned_softshrink_int8_kernelPKfS0_Pfiiif,"a",@progbits
	.sectionflags	@""
	.align	4
.nv.constant0._Z29pruned_softshrink_int8_kernelPKfS0_Pfiiif:
	.zero		936


//--------------------- SYMBOLS --------------------------

	.type		.nv.reservedSmem.offset0,@object
	.size		.nv.reservedSmem.offset0,0x4
